//
// Generated by NVIDIA NVVM Compiler
//
// Compiler Build ID: CL-36424714
// Cuda compilation tools, release 13.0, V13.0.88
// Based on NVVM 20.0.0
//

.version 9.0
.target sm_100
.address_size 64

	// .globl	_Z13vector_add_cuPiS_S_i

.visible .entry _Z13vector_add_cuPiS_S_i(
	.param .u64 .ptr .align 1 _Z13vector_add_cuPiS_S_i_param_0,
	.param .u64 .ptr .align 1 _Z13vector_add_cuPiS_S_i_param_1,
	.param .u64 .ptr .align 1 _Z13vector_add_cuPiS_S_i_param_2,
	.param .u32 _Z13vector_add_cuPiS_S_i_param_3
)
{
	.reg .b32 	%r<8>;
	.reg .b64 	%rd<11>;

	ld.param.u64 	%rd1, [_Z13vector_add_cuPiS_S_i_param_0];
	ld.param.u64 	%rd2, [_Z13vector_add_cuPiS_S_i_param_1];
	ld.param.u64 	%rd3, [_Z13vector_add_cuPiS_S_i_param_2];
	cvta.to.global.u64 	%rd4, %rd1;
	cvta.to.global.u64 	%rd5, %rd3;
	cvta.to.global.u64 	%rd6, %rd2;
	mov.u32 	%r1, %ctaid.x;
	mov.u32 	%r2, %ntid.x;
	mov.u32 	%r3, %tid.x;
	mad.lo.s32 	%r4, %r1, %r2, %r3;
	mul.wide.s32 	%rd7, %r4, 4;
	add.s64 	%rd8, %rd6, %rd7;
	ld.global.u32 	%r5, [%rd8];
	add.s64 	%rd9, %rd5, %rd7;
	ld.global.u32 	%r6, [%rd9];
	add.s32 	%r7, %r6, %r5;
	add.s64 	%rd10, %rd4, %rd7;
	st.global.u32 	[%rd10], %r7;
	ret;

}


// ===== COMPILED SASS (sm_100) =====

	.target	sm_100

	.elftype	@"ET_EXEC"


//--------------------- .note.nv.tkinfo           --------------------------
	.section	.note.nv.tkinfo,"",@"SHT_NOTE"
	.sectionflags	@"SHF_NOTE_NV_TKINFO"
	.tkinfo
        /*0018*/ 	.word	0x00000002
        /*0030*/ 	.string	""
        /*0030*/ 	.string	"ptxas"
        /*0030*/ 	.string	"Cuda compilation tools, release 13.0, V13.0.88"
        /*0030*/ 	.string	"Build cuda_13.0.r13.0/compiler.36424714_0"
        /*0030*/ 	.string	"-arch sm_100 -m 64 "



//--------------------- .note.nv.cuinfo           --------------------------
	.section	.note.nv.cuinfo,"",@"SHT_NOTE"
	.sectionflags	@"SHF_NOTE_NV_CUINFO"
        /*0018*/ 	.short	0x0002
        /*001a*/ 	.short	0x0064
        /*001c*/ 	.short	0x0082
	.zero		2


//--------------------- .nv.info                  --------------------------
	.section	.nv.info,"",@"SHT_CUDA_INFO"
	.align	4


	//----- nvinfo : EIATTR_REGCOUNT
	.align		4
        /*0000*/ 	.byte	0x04, 0x2f
        /*0002*/ 	.short	(.L_1 - .L_0)
	.align		4
.L_0:
        /*0004*/ 	.word	index@(_Z13vector_add_cuPiS_S_i)
        /*0008*/ 	.word	0x0000000c


	//----- nvinfo : EIATTR_FRAME_SIZE
	.align		4
.L_1:
        /*000c*/ 	.byte	0x04, 0x11
        /*000e*/ 	.short	(.L_3 - .L_2)
	.align		4
.L_2:
        /*0010*/ 	.word	index@(_Z13vector_add_cuPiS_S_i)
        /*0014*/ 	.word	0x00000000


	//----- nvinfo : EIATTR_MIN_STACK_SIZE
	.align		4
.L_3:
        /*0018*/ 	.byte	0x04, 0x12
        /*001a*/ 	.short	(.L_5 - .L_4)
	.align		4
.L_4:
        /*001c*/ 	.word	index@(_Z13vector_add_cuPiS_S_i)
        /*0020*/ 	.word	0x00000000
.L_5:


//--------------------- .nv.compat                --------------------------
	.section	.nv.compat,"",@"SHT_CUDA_COMPAT_INFO"
	.align	4
        /*0000*/ 	.byte	0x02, 0x09, 0x00, 0x00, 0x02, 0x02, 0x01, 0x00, 0x02, 0x05, 0x05, 0x00, 0x03, 0x07, 0x01, 0x01
        /*0010*/ 	.byte	0x02, 0x03, 0x00, 0x00, 0x02, 0x06, 0x01, 0x00, 0x04, 0x0b, 0x08, 0x00, 0x09, 0x00, 0x00, 0x00
        /*0020*/ 	.byte	0x00, 0x00, 0x00, 0x00


//--------------------- .nv.info._Z13vector_add_cuPiS_S_i --------------------------
	.section	.nv.info._Z13vector_add_cuPiS_S_i,"",@"SHT_CUDA_INFO"
	.sectionflags	@""
	.align	4


	//----- nvinfo : EIATTR_CUDA_API_VERSION
	.align		4
        /*0000*/ 	.byte	0x04, 0x37
        /*0002*/ 	.short	(.L_7 - .L_6)
.L_6:
        /*0004*/ 	.word	0x00000082


	//----- nvinfo : EIATTR_KPARAM_INFO
	.align		4
.L_7:
        /*0008*/ 	.byte	0x04, 0x17
        /*000a*/ 	.short	(.L_9 - .L_8)
.L_8:
        /*000c*/ 	.word	0x00000000
        /*0010*/ 	.short	0x0003
        /*0012*/ 	.short	0x0018
        /*0014*/ 	.byte	0x00, 0xf0, 0x11, 0x00


	//----- nvinfo : EIATTR_KPARAM_INFO
	.align		4
.L_9:
        /*0018*/ 	.byte	0x04, 0x17
        /*001a*/ 	.short	(.L_11 - .L_10)
.L_10:
        /*001c*/ 	.word	0x00000000
        /*0020*/ 	.short	0x0002
        /*0022*/ 	.short	0x0010
        /*0024*/ 	.byte	0x00, 0xf5, 0x21, 0x00


	//----- nvinfo : EIATTR_KPARAM_INFO
	.align		4
.L_11:
        /*0028*/ 	.byte	0x04, 0x17
        /*002a*/ 	.short	(.L_13 - .L_12)
.L_12:
        /*002c*/ 	.word	0x00000000
        /*0030*/ 	.short	0x0001
        /*0032*/ 	.short	0x0008
        /*0034*/ 	.byte	0x00, 0xf5, 0x21, 0x00


	//----- nvinfo : EIATTR_KPARAM_INFO
	.align		4
.L_13:
        /*0038*/ 	.byte	0x04, 0x17
        /*003a*/ 	.short	(.L_15 - .L_14)
.L_14:
        /*003c*/ 	.word	0x00000000
        /*0040*/ 	.short	0x0000
        /*0042*/ 	.short	0x0000
        /*0044*/ 	.byte	0x00, 0xf5, 0x21, 0x00


	//----- nvinfo : EIATTR_SPARSE_MMA_MASK
	.align		4
.L_15:
        /*0048*/ 	.byte	0x03, 0x50
        /*004a*/ 	.short	0x0000


	//----- nvinfo : EIATTR_MAXREG_COUNT
	.align		4
        /*004c*/ 	.byte	0x03, 0x1b
        /*004e*/ 	.short	0x00ff


	//----- nvinfo : EIATTR_MERCURY_ISA_VERSION
	.align		4
        /*0050*/ 	.byte	0x03, 0x5f
        /*0052*/ 	.short	0x0101


	//----- nvinfo : EIATTR_VRC_CTA_INIT_COUNT
	.align		4
        /*0054*/ 	.byte	0x02, 0x4a
	.zero		1
	.zero		1


	//----- nvinfo : EIATTR_EXIT_INSTR_OFFSETS
	.align		4
        /*0058*/ 	.byte	0x04, 0x1c
        /*005a*/ 	.short	(.L_17 - .L_16)


	//   ....[0]....
.L_16:
        /*005c*/ 	.word	0x00000100


	//----- nvinfo : EIATTR_CBANK_PARAM_SIZE
	.align		4
.L_17:
        /*0060*/ 	.byte	0x03, 0x19
        /*0062*/ 	.short	0x001c


	//----- nvinfo : EIATTR_PARAM_CBANK
	.align		4
        /*0064*/ 	.byte	0x04, 0x0a
        /*0066*/ 	.short	(.L_19 - .L_18)
	.align		4
.L_18:
        /*0068*/ 	.word	index@(.nv.constant0._Z13vector_add_cuPiS_S_i)
        /*006c*/ 	.short	0x0380
        /*006e*/ 	.short	0x001c


	//----- nvinfo : EIATTR_SW_WAR
	.align		4
.L_19:
        /*0070*/ 	.byte	0x04, 0x36
        /*0072*/ 	.short	(.L_21 - .L_20)
.L_20:
        /*0074*/ 	.word	0x00000008
.L_21:


//--------------------- .nv.callgraph             --------------------------
	.section	.nv.callgraph,"",@"SHT_CUDA_CALLGRAPH"
	.align	4
	.sectionentsize	8
	.align		4
        /*0000*/ 	.word	0x00000000
	.align		4
        /*0004*/ 	.word	0xffffffff
	.align		4
        /*0008*/ 	.word	0x00000000
	.align		4
        /*000c*/ 	.word	0xfffffffe
	.align		4
        /*0010*/ 	.word	0x00000000
	.align		4
        /*0014*/ 	.word	0xfffffffd
	.align		4
        /*0018*/ 	.word	0x00000000
	.align		4
        /*001c*/ 	.word	0xfffffffc


//--------------------- .text._Z13vector_add_cuPiS_S_i --------------------------
	.section	.text._Z13vector_add_cuPiS_S_i,"ax",@progbits
	.align	128
        .global         _Z13vector_add_cuPiS_S_i
        .type           _Z13vector_add_cuPiS_S_i,@function
        .size           _Z13vector_add_cuPiS_S_i,(.L_x_1 - _Z13vector_add_cuPiS_S_i)
        .other          _Z13vector_add_cuPiS_S_i,@"STO_CUDA_ENTRY STV_DEFAULT"
_Z13vector_add_cuPiS_S_i:
.text._Z13vector_add_cuPiS_S_i:
[----:B------:R-:W-:Y:S01]  /*0000*/  LDC R1, c[0x0][0x37c] ;  /* 0x0000df00ff017b82 */ /* 0x000fe20000000800 */
[----:B------:R-:W0:Y:S07]  /*0010*/  S2R R0, SR_TID.X ;  /* 0x0000000000007919 */ /* 0x000e2e0000002100 */
[----:B------:R-:W0:Y:S01]  /*0020*/  S2UR UR6, SR_CTAID.X ;  /* 0x00000000000679c3 */ /* 0x000e220000002500 */
[----:B------:R-:W1:Y:S07]  /*0030*/  LDCU.64 UR4, c[0x0][0x358] ;  /* 0x00006b00ff0477ac */ /* 0x000e6e0008000a00 */
[----:B------:R-:W0:Y:S08]  /*0040*/  LDC R9, c[0x0][0x360] ;  /* 0x0000d800ff097b82 */ /* 0x000e300000000800 */
[----:B------:R-:W2:Y:S08]  /*0050*/  LDC.64 R2, c[0x0][0x388] ;  /* 0x0000e200ff027b82 */ /* 0x000eb00000000a00 */
[----:B------:R-:W3:Y:S01]  /*0060*/  LDC.64 R4, c[0x0][0x390] ;  /* 0x0000e400ff047b82 */ /* 0x000ee20000000a00 */
[----:B0-----:R-:W-:-:S07]  /*0070*/  IMAD R9, R9, UR6, R0 ;  /* 0x0000000609097c24 */ /* 0x001fce000f8e0200 */
[----:B------:R-:W0:Y:S01]  /*0080*/  LDC.64 R6, c[0x0][0x380] ;  /* 0x0000e000ff067b82 */ /* 0x000e220000000a00 */
[----:B--2---:R-:W-:-:S06]  /*0090*/  IMAD.WIDE R2, R9, 0x4, R2 ;  /* 0x0000000409027825 */ /* 0x004fcc00078e0202 */
[----:B-1----:R-:W2:Y:S01]  /*00a0*/  LDG.E R2, desc[UR4][R2.64] ;  /* 0x0000000402027981 */ /* 0x002ea2000c1e1900 */
[----:B---3--:R-:W-:-:S06]  /*00b0*/  IMAD.WIDE R4, R9, 0x4, R4 ;  /* 0x0000000409047825 */ /* 0x008fcc00078e0204 */
[----:B------:R-:W2:Y:S01]  /*00c0*/  LDG.E R5, desc[UR4][R4.64] ;  /* 0x0000000404057981 */ /* 0x000ea2000c1e1900 */
[----:B0-----:R-:W-:Y:S01]  /*00d0*/  IMAD.WIDE R6, R9, 0x4, R6 ;  /* 0x0000000409067825 */ /* 0x001fe200078e0206 */
[----:B--2---:R-:W-:-:S05]  /*00e0*/  IADD3 R9, PT, PT, R2, R5, RZ ;  /* 0x0000000502097210 */ /* 0x004fca0007ffe0ff */
[----:B------:R-:W-:Y:S01]  /*00f0*/  STG.E desc[UR4][R6.64], R9 ;  /* 0x0000000906007986 */ /* 0x000fe2000c101904 */
[----:B------:R-:W-:Y:S05]  /*0100*/  EXIT ;  /* 0x000000000000794d */ /* 0x000fea0003800000 */
.L_x_0:
[----:B------:R-:W-:-:S00]  /*0110*/  BRA `(.L_x_0) ;  /* 0xfffffffc00fc7947 */ /* 0x000fc0000383ffff */
[----:B------:R-:W-:-:S00]  /*0120*/  NOP ;  /* 0x0000000000007918 */ /* 0x000fc00000000000 */
        /* <DEDUP_REMOVED lines=13> */
.L_x_1:


//--------------------- .nv.shared.reserved.0     --------------------------
	.section	.nv.shared.reserved.0,"aw",@nobits
	.weak		__nv_reservedSMEM_offset_0_alias
	.size		__nv_reservedSMEM_offset_0_alias, 0, 64
	.other		__nv_reservedSMEM_offset_0_alias,@"STO_CUDA_RESERVED_SHARED STV_DEFAULT"
__nv_reservedSMEM_offset_0_alias:
	.zero		0
	.zero		64


//--------------------- .nv.constant0._Z13vector_add_cuPiS_S_i --------------------------
	.section	.nv.constant0._Z13vector_add_cuPiS_S_i,"a",@progbits
	.sectionflags	@""
	.align	4
.nv.constant0._Z13vector_add_cuPiS_S_i:
	.zero		924


//--------------------- SYMBOLS --------------------------

	.type		.nv.reservedSmem.offset0,@object
	.size		.nv.reservedSmem.offset0,0x4
